//
// Generated by NVIDIA NVVM Compiler
//
// Compiler Build ID: CL-36424714
// Cuda compilation tools, release 13.0, V13.0.88
// Based on NVVM 20.0.0
//

.version 9.0
.target sm_100
.address_size 64

	// .globl	_Z5gpuMMPfS_S_i
.extern .func  (.param .b32 func_retval0) vprintf
(
	.param .b64 vprintf_param_0,
	.param .b64 vprintf_param_1
)
;
.global .align 1 .b8 $str[17] = {114, 111, 119, 58, 32, 37, 100, 32, 99, 111, 108, 58, 32, 37, 100, 10};

.visible .entry _Z5gpuMMPfS_S_i(
	.param .u64 .ptr .align 1 _Z5gpuMMPfS_S_i_param_0,
	.param .u64 .ptr .align 1 _Z5gpuMMPfS_S_i_param_1,
	.param .u64 .ptr .align 1 _Z5gpuMMPfS_S_i_param_2,
	.param .u32 _Z5gpuMMPfS_S_i_param_3
)
{
	.local .align 8 .b8 	__local_depot0[8];
	.reg .b64 	%SP;
	.reg .b64 	%SPL;
	.reg .pred 	%p<10>;
	.reg .b32 	%r<41>;
	.reg .b32 	%f<68>;
	.reg .b64 	%rd<71>;

	mov.u64 	%SPL, __local_depot0;
	cvta.local.u64 	%SP, %SPL;
	ld.param.u64 	%rd14, [_Z5gpuMMPfS_S_i_param_0];
	ld.param.u64 	%rd15, [_Z5gpuMMPfS_S_i_param_1];
	ld.param.u32 	%r17, [_Z5gpuMMPfS_S_i_param_3];
	cvta.to.global.u64 	%rd1, %rd15;
	cvta.to.global.u64 	%rd2, %rd14;
	add.u64 	%rd16, %SP, 0;
	add.u64 	%rd17, %SPL, 0;
	mov.u32 	%r18, %ctaid.y;
	mov.u32 	%r19, %ntid.y;
	mov.u32 	%r20, %tid.y;
	mad.lo.s32 	%r1, %r18, %r19, %r20;
	mov.u32 	%r21, %ctaid.x;
	mov.u32 	%r22, %ntid.x;
	mov.u32 	%r23, %tid.x;
	mad.lo.s32 	%r2, %r21, %r22, %r23;
	st.local.v2.u32 	[%rd17], {%r2, %r1};
	mov.u64 	%rd18, $str;
	cvta.global.u64 	%rd19, %rd18;
	{ // callseq 0, 0
	.param .b64 param0;
	st.param.b64 	[param0], %rd19;
	.param .b64 param1;
	st.param.b64 	[param1], %rd16;
	.param .b32 retval0;
	call.uni (retval0), 
	vprintf, 
	(
	param0, 
	param1
	);
	ld.param.b32 	%r24, [retval0];
	} // callseq 0
	setp.lt.s32 	%p1, %r17, 1;
	mov.f32 	%f67, 0f00000000;
	@%p1 bra 	$L__BB0_12;
	mul.lo.s32 	%r3, %r17, %r1;
	and.b32  	%r4, %r17, 7;
	setp.lt.u32 	%p2, %r17, 8;
	mov.f32 	%f67, 0f00000000;
	mov.b32 	%r39, 0;
	@%p2 bra 	$L__BB0_4;
	and.b32  	%r39, %r17, 2147483640;
	neg.s32 	%r37, %r39;
	mul.wide.u32 	%rd20, %r17, 4;
	add.s64 	%rd3, %rd1, %rd20;
	mul.wide.u32 	%rd21, %r17, 8;
	add.s64 	%rd4, %rd1, %rd21;
	mul.wide.u32 	%rd22, %r17, 12;
	add.s64 	%rd5, %rd1, %rd22;
	mul.wide.u32 	%rd23, %r17, 16;
	add.s64 	%rd6, %rd1, %rd23;
	mul.wide.u32 	%rd24, %r17, 20;
	add.s64 	%rd7, %rd1, %rd24;
	mul.wide.u32 	%rd25, %r17, 24;
	add.s64 	%rd8, %rd1, %rd25;
	mul.wide.u32 	%rd26, %r17, 28;
	add.s64 	%rd9, %rd1, %rd26;
	mul.wide.u32 	%rd27, %r3, 4;
	add.s64 	%rd28, %rd27, %rd2;
	add.s64 	%rd70, %rd28, 16;
	mov.f32 	%f67, 0f00000000;
	mov.u32 	%r36, %r2;
$L__BB0_3:
	.pragma "nounroll";
	mul.wide.s32 	%rd29, %r36, 4;
	add.s64 	%rd30, %rd3, %rd29;
	add.s64 	%rd31, %rd4, %rd29;
	add.s64 	%rd32, %rd5, %rd29;
	add.s64 	%rd33, %rd6, %rd29;
	add.s64 	%rd34, %rd7, %rd29;
	add.s64 	%rd35, %rd8, %rd29;
	add.s64 	%rd36, %rd9, %rd29;
	add.s64 	%rd37, %rd1, %rd29;
	ld.global.f32 	%f17, [%rd70+-16];
	ld.global.f32 	%f18, [%rd37];
	fma.rn.f32 	%f19, %f17, %f18, %f67;
	ld.global.f32 	%f20, [%rd70+-12];
	ld.global.f32 	%f21, [%rd30];
	fma.rn.f32 	%f22, %f20, %f21, %f19;
	ld.global.f32 	%f23, [%rd70+-8];
	ld.global.f32 	%f24, [%rd31];
	fma.rn.f32 	%f25, %f23, %f24, %f22;
	ld.global.f32 	%f26, [%rd70+-4];
	ld.global.f32 	%f27, [%rd32];
	fma.rn.f32 	%f28, %f26, %f27, %f25;
	ld.global.f32 	%f29, [%rd70];
	ld.global.f32 	%f30, [%rd33];
	fma.rn.f32 	%f31, %f29, %f30, %f28;
	ld.global.f32 	%f32, [%rd70+4];
	ld.global.f32 	%f33, [%rd34];
	fma.rn.f32 	%f34, %f32, %f33, %f31;
	ld.global.f32 	%f35, [%rd70+8];
	ld.global.f32 	%f36, [%rd35];
	fma.rn.f32 	%f37, %f35, %f36, %f34;
	ld.global.f32 	%f38, [%rd70+12];
	ld.global.f32 	%f39, [%rd36];
	fma.rn.f32 	%f67, %f38, %f39, %f37;
	add.s32 	%r37, %r37, 8;
	shl.b32 	%r27, %r17, 3;
	add.s32 	%r36, %r36, %r27;
	add.s64 	%rd70, %rd70, 32;
	setp.ne.s32 	%p3, %r37, 0;
	@%p3 bra 	$L__BB0_3;
$L__BB0_4:
	setp.eq.s32 	%p4, %r4, 0;
	@%p4 bra 	$L__BB0_12;
	and.b32  	%r12, %r17, 3;
	setp.lt.u32 	%p5, %r4, 4;
	@%p5 bra 	$L__BB0_7;
	add.s32 	%r28, %r39, %r3;
	mul.wide.u32 	%rd38, %r28, 4;
	add.s64 	%rd39, %rd2, %rd38;
	ld.global.f32 	%f41, [%rd39];
	mad.lo.s32 	%r29, %r39, %r17, %r2;
	mul.wide.s32 	%rd40, %r29, 4;
	add.s64 	%rd41, %rd1, %rd40;
	ld.global.f32 	%f42, [%rd41];
	fma.rn.f32 	%f43, %f41, %f42, %f67;
	cvt.u64.u32 	%rd42, %r3;
	cvt.u64.u32 	%rd43, %r39;
	add.s64 	%rd44, %rd43, %rd42;
	shl.b64 	%rd45, %rd44, 2;
	add.s64 	%rd46, %rd2, %rd45;
	ld.global.f32 	%f44, [%rd46+4];
	mul.wide.u32 	%rd47, %r17, 4;
	add.s64 	%rd48, %rd41, %rd47;
	ld.global.f32 	%f45, [%rd48];
	fma.rn.f32 	%f46, %f44, %f45, %f43;
	ld.global.f32 	%f47, [%rd46+8];
	add.s64 	%rd49, %rd48, %rd47;
	ld.global.f32 	%f48, [%rd49];
	fma.rn.f32 	%f49, %f47, %f48, %f46;
	ld.global.f32 	%f50, [%rd46+12];
	add.s64 	%rd50, %rd49, %rd47;
	ld.global.f32 	%f51, [%rd50];
	fma.rn.f32 	%f67, %f50, %f51, %f49;
	add.s32 	%r39, %r39, 4;
$L__BB0_7:
	setp.eq.s32 	%p6, %r12, 0;
	@%p6 bra 	$L__BB0_12;
	setp.eq.s32 	%p7, %r12, 1;
	@%p7 bra 	$L__BB0_10;
	add.s32 	%r30, %r39, %r3;
	mul.wide.u32 	%rd51, %r30, 4;
	add.s64 	%rd52, %rd2, %rd51;
	ld.global.f32 	%f53, [%rd52];
	mad.lo.s32 	%r31, %r39, %r17, %r2;
	mul.wide.s32 	%rd53, %r31, 4;
	add.s64 	%rd54, %rd1, %rd53;
	ld.global.f32 	%f54, [%rd54];
	fma.rn.f32 	%f55, %f53, %f54, %f67;
	cvt.u64.u32 	%rd55, %r3;
	cvt.u64.u32 	%rd56, %r39;
	add.s64 	%rd57, %rd56, %rd55;
	shl.b64 	%rd58, %rd57, 2;
	add.s64 	%rd59, %rd2, %rd58;
	ld.global.f32 	%f56, [%rd59+4];
	mul.wide.u32 	%rd60, %r17, 4;
	add.s64 	%rd61, %rd54, %rd60;
	ld.global.f32 	%f57, [%rd61];
	fma.rn.f32 	%f67, %f56, %f57, %f55;
	add.s32 	%r39, %r39, 2;
$L__BB0_10:
	and.b32  	%r32, %r17, 1;
	setp.eq.b32 	%p8, %r32, 1;
	not.pred 	%p9, %p8;
	@%p9 bra 	$L__BB0_12;
	add.s32 	%r33, %r39, %r3;
	mul.wide.u32 	%rd62, %r33, 4;
	add.s64 	%rd63, %rd2, %rd62;
	ld.global.f32 	%f58, [%rd63];
	mad.lo.s32 	%r34, %r39, %r17, %r2;
	mul.wide.s32 	%rd64, %r34, 4;
	add.s64 	%rd65, %rd1, %rd64;
	ld.global.f32 	%f59, [%rd65];
	fma.rn.f32 	%f67, %f58, %f59, %f67;
$L__BB0_12:
	ld.param.u64 	%rd69, [_Z5gpuMMPfS_S_i_param_2];
	cvta.to.global.u64 	%rd66, %rd69;
	mad.lo.s32 	%r35, %r17, %r1, %r2;
	mul.wide.s32 	%rd67, %r35, 4;
	add.s64 	%rd68, %rd66, %rd67;
	st.global.f32 	[%rd68], %f67;
	ret;

}


// ===== COMPILED SASS (sm_100) =====

	.target	sm_100

	.elftype	@"ET_EXEC"


//--------------------- .note.nv.tkinfo           --------------------------
	.section	.note.nv.tkinfo,"",@"SHT_NOTE"
	.sectionflags	@"SHF_NOTE_NV_TKINFO"
	.tkinfo
        /*0018*/ 	.word	0x00000002
        /*0030*/ 	.string	""
        /*0030*/ 	.string	"ptxas"
        /*0030*/ 	.string	"Cuda compilation tools, release 13.0, V13.0.88"
        /*0030*/ 	.string	"Build cuda_13.0.r13.0/compiler.36424714_0"
        /*0030*/ 	.string	"-arch sm_100 -m 64 "



//--------------------- .note.nv.cuinfo           --------------------------
	.section	.note.nv.cuinfo,"",@"SHT_NOTE"
	.sectionflags	@"SHF_NOTE_NV_CUINFO"
        /*0018*/ 	.short	0x0002
        /*001a*/ 	.short	0x0064
        /*001c*/ 	.short	0x0082
	.zero		2


//--------------------- .nv.info                  --------------------------
	.section	.nv.info,"",@"SHT_CUDA_INFO"
	.align	4


	//----- nvinfo : EIATTR_REGCOUNT
	.align		4
        /*0000*/ 	.byte	0x04, 0x2f
        /*0002*/ 	.short	(.L_2 - .L_1)
	.align		4
.L_1:
        /*0004*/ 	.word	index@(_Z5gpuMMPfS_S_i)
        /*0008*/ 	.word	0x00000020


	//----- nvinfo : EIATTR_FRAME_SIZE
	.align		4
.L_2:
        /*000c*/ 	.byte	0x04, 0x11
        /*000e*/ 	.short	(.L_4 - .L_3)
	.align		4
.L_3:
        /*0010*/ 	.word	index@(_Z5gpuMMPfS_S_i)
        /*0014*/ 	.word	0x00000008


	//----- nvinfo : EIATTR_MIN_STACK_SIZE
	.align		4
.L_4:
        /*0018*/ 	.byte	0x04, 0x12
        /*001a*/ 	.short	(.L_6 - .L_5)
	.align		4
.L_5:
        /*001c*/ 	.word	index@(_Z5gpuMMPfS_S_i)
        /*0020*/ 	.word	0x00000008
.L_6:


//--------------------- .nv.compat                --------------------------
	.section	.nv.compat,"",@"SHT_CUDA_COMPAT_INFO"
	.align	4
        /*0000*/ 	.byte	0x02, 0x09, 0x00, 0x00, 0x02, 0x02, 0x01, 0x00, 0x02, 0x05, 0x05, 0x00, 0x03, 0x07, 0x01, 0x01
        /*0010*/ 	.byte	0x02, 0x03, 0x00, 0x00, 0x02, 0x06, 0x01, 0x00, 0x04, 0x0b, 0x08, 0x00, 0x09, 0x00, 0x00, 0x00
        /*0020*/ 	.byte	0x00, 0x00, 0x00, 0x00


//--------------------- .nv.info._Z5gpuMMPfS_S_i  --------------------------
	.section	.nv.info._Z5gpuMMPfS_S_i,"",@"SHT_CUDA_INFO"
	.sectionflags	@""
	.align	4


	//----- nvinfo : EIATTR_CUDA_API_VERSION
	.align		4
        /*0000*/ 	.byte	0x04, 0x37
        /*0002*/ 	.short	(.L_8 - .L_7)
.L_7:
        /*0004*/ 	.word	0x00000082


	//----- nvinfo : EIATTR_KPARAM_INFO
	.align		4
.L_8:
        /*0008*/ 	.byte	0x04, 0x17
        /*000a*/ 	.short	(.L_10 - .L_9)
.L_9:
        /*000c*/ 	.word	0x00000000
        /*0010*/ 	.short	0x0003
        /*0012*/ 	.short	0x0018
        /*0014*/ 	.byte	0x00, 0xf0, 0x11, 0x00


	//----- nvinfo : EIATTR_KPARAM_INFO
	.align		4
.L_10:
        /*0018*/ 	.byte	0x04, 0x17
        /*001a*/ 	.short	(.L_12 - .L_11)
.L_11:
        /*001c*/ 	.word	0x00000000
        /*0020*/ 	.short	0x0002
        /*0022*/ 	.short	0x0010
        /*0024*/ 	.byte	0x00, 0xf5, 0x21, 0x00


	//----- nvinfo : EIATTR_KPARAM_INFO
	.align		4
.L_12:
        /*0028*/ 	.byte	0x04, 0x17
        /*002a*/ 	.short	(.L_14 - .L_13)
.L_13:
        /*002c*/ 	.word	0x00000000
        /*0030*/ 	.short	0x0001
        /*0032*/ 	.short	0x0008
        /*0034*/ 	.byte	0x00, 0xf5, 0x21, 0x00


	//----- nvinfo : EIATTR_KPARAM_INFO
	.align		4
.L_14:
        /*0038*/ 	.byte	0x04, 0x17
        /*003a*/ 	.short	(.L_16 - .L_15)
.L_15:
        /*003c*/ 	.word	0x00000000
        /*0040*/ 	.short	0x0000
        /*0042*/ 	.short	0x0000
        /*0044*/ 	.byte	0x00, 0xf5, 0x21, 0x00


	//----- nvinfo : EIATTR_SPARSE_MMA_MASK
	.align		4
.L_16:
        /*0048*/ 	.byte	0x03, 0x50
        /*004a*/ 	.short	0x0000


	//----- nvinfo : EIATTR_MAXREG_COUNT
	.align		4
        /*004c*/ 	.byte	0x03, 0x1b
        /*004e*/ 	.short	0x00ff


	//----- nvinfo : EIATTR_EXTERNS
	.align		4
        /*0050*/ 	.byte	0x04, 0x0f
        /*0052*/ 	.short	(.L_18 - .L_17)


	//   ....[0]....
	.align		4
.L_17:
        /*0054*/ 	.word	index@(vprintf)


	//----- nvinfo : EIATTR_MERCURY_ISA_VERSION
	.align		4
.L_18:
        /*0058*/ 	.byte	0x03, 0x5f
        /*005a*/ 	.short	0x0101


	//----- nvinfo : EIATTR_VRC_CTA_INIT_COUNT
	.align		4
        /*005c*/ 	.byte	0x02, 0x4a
	.zero		1
	.zero		1


	//----- nvinfo : EIATTR_SYSCALL_OFFSETS
	.align		4
        /*0060*/ 	.byte	0x04, 0x46
        /*0062*/ 	.short	(.L_20 - .L_19)


	//   ....[0]....
.L_19:
        /*0064*/ 	.word	0x00000150


	//----- nvinfo : EIATTR_EXIT_INSTR_OFFSETS
	.align		4
.L_20:
        /*0068*/ 	.byte	0x04, 0x1c
        /*006a*/ 	.short	(.L_22 - .L_21)


	//   ....[0]....
.L_21:
        /*006c*/ 	.word	0x00000c30


	//----- nvinfo : EIATTR_CRS_STACK_SIZE
	.align		4
.L_22:
        /*0070*/ 	.byte	0x04, 0x1e
        /*0072*/ 	.short	(.L_24 - .L_23)
.L_23:
        /*0074*/ 	.word	0x00000000


	//----- nvinfo : EIATTR_CBANK_PARAM_SIZE
	.align		4
.L_24:
        /*0078*/ 	.byte	0x03, 0x19
        /*007a*/ 	.short	0x001c


	//----- nvinfo : EIATTR_PARAM_CBANK
	.align		4
        /*007c*/ 	.byte	0x04, 0x0a
        /*007e*/ 	.short	(.L_26 - .L_25)
	.align		4
.L_25:
        /*0080*/ 	.word	index@(.nv.constant0._Z5gpuMMPfS_S_i)
        /*0084*/ 	.short	0x0380
        /*0086*/ 	.short	0x001c


	//----- nvinfo : EIATTR_SW_WAR
	.align		4
.L_26:
        /*0088*/ 	.byte	0x04, 0x36
        /*008a*/ 	.short	(.L_28 - .L_27)
.L_27:
        /*008c*/ 	.word	0x00000008
.L_28:


//--------------------- .nv.callgraph             --------------------------
	.section	.nv.callgraph,"",@"SHT_CUDA_CALLGRAPH"
	.align	4
	.sectionentsize	8
	.align		4
        /*0000*/ 	.word	0x00000000
	.align		4
        /*0004*/ 	.word	0xffffffff
	.align		4
        /*0008*/ 	.word	index@(_Z5gpuMMPfS_S_i)
	.align		4
        /*000c*/ 	.word	index@(vprintf)
	.align		4
        /*0010*/ 	.word	0x00000000
	.align		4
        /*0014*/ 	.word	0xfffffffe
	.align		4
        /*0018*/ 	.word	0x00000000
	.align		4
        /*001c*/ 	.word	0xfffffffd
	.align		4
        /*0020*/ 	.word	0x00000000
	.align		4
        /*0024*/ 	.word	0xfffffffc


//--------------------- .nv.constant4             --------------------------
	.section	.nv.constant4,"a",@progbits
	.align	8
	.align		8
.nv.constant4:
        /*0000*/ 	.dword	vprintf
	.align		8
        /*0008*/ 	.dword	$str


//--------------------- .text._Z5gpuMMPfS_S_i     --------------------------
	.section	.text._Z5gpuMMPfS_S_i,"ax",@progbits
	.align	128
        .global         _Z5gpuMMPfS_S_i
        .type           _Z5gpuMMPfS_S_i,@function
        .size           _Z5gpuMMPfS_S_i,(.L_x_6 - _Z5gpuMMPfS_S_i)
        .other          _Z5gpuMMPfS_S_i,@"STO_CUDA_ENTRY STV_DEFAULT"
_Z5gpuMMPfS_S_i:
.text._Z5gpuMMPfS_S_i:
[----:B------:R-:W0:Y:S01]  /*0000*/  LDC R1, c[0x0][0x37c] ;  /* 0x0000df00ff017b82 */ /* 0x000e220000000800 */
[----:B------:R-:W1:Y:S01]  /*0010*/  S2R R0, SR_TID.Y ;  /* 0x0000000000007919 */ /* 0x000e620000002200 */
[----:B------:R-:W2:Y:S06]  /*0020*/  LDCU UR5, c[0x0][0x2fc] ;  /* 0x00005f80ff0577ac */ /* 0x000eac0008000800 */
[----:B------:R-:W1:Y:S01]  /*0030*/  LDC R17, c[0x0][0x364] ;  /* 0x0000d900ff117b82 */ /* 0x000e620000000800 */
[----:B0-----:R-:W-:Y:S01]  /*0040*/  VIADD R1, R1, 0xfffffff8 ;  /* 0xfffffff801017836 */ /* 0x001fe20000000000 */
[----:B------:R-:W0:Y:S06]  /*0050*/  S2R R3, SR_TID.X ;  /* 0x0000000000037919 */ /* 0x000e2c0000002100 */
[----:B------:R-:W1:Y:S08]  /*0060*/  S2UR UR4, SR_CTAID.Y ;  /* 0x00000000000479c3 */ /* 0x000e700000002600 */
[----:B------:R-:W0:Y:S08]  /*0070*/  S2UR UR6, SR_CTAID.X ;  /* 0x00000000000679c3 */ /* 0x000e300000002500 */
[----:B------:R-:W0:Y:S01]  /*0080*/  LDC R16, c[0x0][0x360] ;  /* 0x0000d800ff107b82 */ /* 0x000e220000000800 */
[----:B-1----:R-:W-:Y:S01]  /*0090*/  IMAD R17, R17, UR4, R0 ;  /* 0x0000000411117c24 */ /* 0x002fe2000f8e0200 */
[----:B------:R-:W-:Y:S01]  /*00a0*/  MOV R0, 0x0 ;  /* 0x0000000000007802 */ /* 0x000fe20000000f00 */
[----:B------:R-:W1:Y:S01]  /*00b0*/  LDCU UR4, c[0x0][0x2f8] ;  /* 0x00005f00ff0477ac */ /* 0x000e620008000800 */
[----:B0-----:R-:W-:Y:S01]  /*00c0*/  IMAD R16, R16, UR6, R3 ;  /* 0x0000000610107c24 */ /* 0x001fe2000f8e0203 */
[----:B------:R-:W0:Y:S03]  /*00d0*/  LDCU.64 UR6, c[0x4][0x8] ;  /* 0x01000100ff0677ac */ /* 0x000e260008000a00 */
[----:B------:R3:W4:Y:S01]  /*00e0*/  LDC.64 R2, c[0x4][R0] ;  /* 0x0100000000027b82 */ /* 0x0007220000000a00 */
[----:B-1----:R-:W-:Y:S01]  /*00f0*/  IADD3 R6, P0, PT, R1, UR4, RZ ;  /* 0x0000000401067c10 */ /* 0x002fe2000ff1e0ff */
[----:B------:R3:W-:Y:S04]  /*0100*/  STL.64 [R1], R16 ;  /* 0x0000001001007387 */ /* 0x0007e80000100a00 */
[----:B--2---:R-:W-:-:S02]  /*0110*/  IMAD.X R7, RZ, RZ, UR5, P0 ;  /* 0x00000005ff077e24 */ /* 0x004fc400080e06ff */
[----:B0-----:R-:W-:Y:S01]  /*0120*/  IMAD.U32 R4, RZ, RZ, UR6 ;  /* 0x00000006ff047e24 */ /* 0x001fe2000f8e00ff */
[----:B---3--:R-:W-:-:S07]  /*0130*/  MOV R5, UR7 ;  /* 0x0000000700057c02 */ /* 0x008fce0008000f00 */
[----:B------:R-:W-:-:S07]  /*0140*/  LEPC R20, `(.L_x_0) ;  /* 0x000000001014794e */ /* 0x000fce0000000000 */
[----:B----4-:R-:W-:Y:S05]  /*0150*/  CALL.ABS.NOINC R2 ;  /* 0x0000000002007343 */ /* 0x010fea0003c00000 */
.L_x_0:
[----:B------:R-:W0:Y:S01]  /*0160*/  LDC R15, c[0x0][0x398] ;  /* 0x0000e600ff0f7b82 */ /* 0x000e220000000800 */
[----:B------:R-:W-:-:S07]  /*0170*/  IMAD.MOV.U32 R18, RZ, RZ, RZ ;  /* 0x000000ffff127224 */ /* 0x000fce00078e00ff */
[----:B------:R-:W1:Y:S01]  /*0180*/  LDC.64 R22, c[0x0][0x358] ;  /* 0x0000d600ff167b82 */ /* 0x000e620000000a00 */
[----:B0-----:R-:W-:-:S13]  /*0190*/  ISETP.GE.AND P0, PT, R15, 0x1, PT ;  /* 0x000000010f00780c */ /* 0x001fda0003f06270 */
[----:B-1----:R-:W-:Y:S05]  /*01a0*/  @!P0 BRA `(.L_x_1) ;  /* 0x0000000800888947 */ /* 0x002fea0003800000 */
[----:B------:R-:W-:Y:S01]  /*01b0*/  ISETP.GE.U32.AND P0, PT, R15, 0x8, PT ;  /* 0x000000080f00780c */ /* 0x000fe20003f06070 */
[----:B------:R-:W-:Y:S02]  /*01c0*/  HFMA2 R18, -RZ, RZ, 0, 0 ;  /* 0x00000000ff127431 */ /* 0x000fe400000001ff */
[----:B------:R-:W-:Y:S02]  /*01d0*/  IMAD R7, R17, R15, RZ ;  /* 0x0000000f11077224 */ /* 0x000fe400078e02ff */
[----:B------:R-:W-:-:S08]  /*01e0*/  IMAD.MOV.U32 R0, RZ, RZ, RZ ;  /* 0x000000ffff007224 */ /* 0x000fd000078e00ff */
[----:B------:R-:W-:Y:S05]  /*01f0*/  @!P0 BRA `(.L_x_2) ;  /* 0x0000000400088947 */ /* 0x000fea0003800000 */
[----:B------:R-:W0:Y:S01]  /*0200*/  LDC.64 R4, c[0x0][0x380] ;  /* 0x0000e000ff047b82 */ /* 0x000e220000000a00 */
[----:B------:R-:W-:Y:S01]  /*0210*/  LOP3.LUT R0, R15, 0x7ffffff8, RZ, 0xc0, !PT ;  /* 0x7ffffff80f007812 */ /* 0x000fe200078ec0ff */
[----:B------:R-:W-:Y:S01]  /*0220*/  BSSY.RECONVERGENT B0, `(.L_x_2) ;  /* 0x000003f000007945 */ /* 0x000fe20003800200 */
[----:B------:R-:W-:Y:S01]  /*0230*/  MOV R18, RZ ;  /* 0x000000ff00127202 */ /* 0x000fe20000000f00 */
[----:B------:R-:W-:Y:S02]  /*0240*/  IMAD.MOV.U32 R19, RZ, RZ, R16 ;  /* 0x000000ffff137224 */ /* 0x000fe400078e0010 */
[----:B------:R-:W-:Y:S02]  /*0250*/  IMAD.MOV R14, RZ, RZ, -R0 ;  /* 0x000000ffff0e7224 */ /* 0x000fe400078e0a00 */
[----:B------:R-:W1:Y:S01]  /*0260*/  LDC.64 R2, c[0x0][0x388] ;  /* 0x0000e200ff027b82 */ /* 0x000e620000000a00 */
[----:B0-----:R-:W-:-:S03]  /*0270*/  IMAD.WIDE.U32 R4, R7, 0x4, R4 ;  /* 0x0000000407047825 */ /* 0x001fc600078e0004 */
[----:B------:R-:W-:Y:S01]  /*0280*/  IADD3 R24, P0, PT, R4, 0x10, RZ ;  /* 0x0000001004187810 */ /* 0x000fe20007f1e0ff */
[----:B-1----:R-:W-:-:S04]  /*0290*/  IMAD.WIDE.U32 R8, R15, 0x10, R2 ;  /* 0x000000100f087825 */ /* 0x002fc800078e0002 */
[----:B------:R-:W-:Y:S02]  /*02a0*/  IMAD.X R29, RZ, RZ, R5, P0 ;  /* 0x000000ffff1d7224 */ /* 0x000fe400000e0605 */
[----:B------:R-:W-:-:S04]  /*02b0*/  IMAD.WIDE.U32 R10, R15, 0x14, R2 ;  /* 0x000000140f0a7825 */ /* 0x000fc800078e0002 */
[----:B------:R-:W-:-:S04]  /*02c0*/  IMAD.WIDE.U32 R12, R15, 0x18, R2 ;  /* 0x000000180f0c7825 */ /* 0x000fc800078e0002 */
[----:B------:R-:W-:-:S07]  /*02d0*/  IMAD.WIDE.U32 R6, R15, 0x1c, R2 ;  /* 0x0000001c0f067825 */ /* 0x000fce00078e0002 */
.L_x_3:
[C---:B------:R-:W-:Y:S01]  /*02e0*/  R2UR UR6, R22.reuse ;  /* 0x00000000160672ca */ /* 0x040fe200000e0000 */
[--C-:B------:R-:W-:Y:S01]  /*02f0*/  IMAD.WIDE R4, R19, 0x4, R2.reuse ;  /* 0x0000000413047825 */ /* 0x100fe200078e0202 */
[----:B------:R-:W-:Y:S02]  /*0300*/  R2UR UR7, R23 ;  /* 0x00000000170772ca */ /* 0x000fe400000e0000 */
[C---:B------:R-:W-:Y:S01]  /*0310*/  R2UR UR4, R22.reuse ;  /* 0x00000000160472ca */ /* 0x040fe200000e0000 */
[----:B------:R-:W-:Y:S01]  /*0320*/  IMAD.WIDE.U32 R20, R15, 0x4, R2 ;  /* 0x000000040f147825 */ /* 0x000fe200078e0002 */
[C---:B------:R-:W-:Y:S02]  /*0330*/  R2UR UR5, R23.reuse ;  /* 0x00000000170572ca */ /* 0x040fe400000e0000 */
[----:B------:R-:W-:Y:S02]  /*0340*/  R2UR UR8, R22 ;  /* 0x00000000160872ca */ /* 0x000fe400000e0000 */
[----:B------:R-:W-:-:S02]  /*0350*/  R2UR UR9, R23 ;  /* 0x00000000170972ca */ /* 0x000fc400000e0000 */
[----:B------:R-:W-:Y:S02]  /*0360*/  R2UR UR10, R22 ;  /* 0x00000000160a72ca */ /* 0x000fe400000e0000 */
[----:B------:R-:W-:Y:S01]  /*0370*/  R2UR UR11, R23 ;  /* 0x00000000170b72ca */ /* 0x000fe200000e0000 */
[----:B------:R0:W2:Y:S01]  /*0380*/  LDG.E R25, desc[UR6][R4.64] ;  /* 0x0000000604197981 */ /* 0x0000a2000c1e1900 */
[----:B------:R-:W-:Y:S01]  /*0390*/  IMAD.WIDE R20, R19, 0x4, R20 ;  /* 0x0000000413147825 */ /* 0x000fe200078e0214 */
[----:B0-----:R-:W-:-:S03]  /*03a0*/  MOV R4, R24 ;  /* 0x0000001800047202 */ /* 0x001fc60000000f00 */
[----:B------:R-:W-:-:S07]  /*03b0*/  IMAD.MOV.U32 R5, RZ, RZ, R29 ;  /* 0x000000ffff057224 */ /* 0x000fce00078e001d */
[----:B------:R-:W3:Y:S04]  /*03c0*/  LDG.E R20, desc[UR10][R20.64] ;  /* 0x0000000a14147981 */ /* 0x000ee8000c1e1900 */
[----:B------:R-:W2:Y:S04]  /*03d0*/  LDG.E R27, desc[UR4][R4.64+-0x10] ;  /* 0xfffff004041b7981 */ /* 0x000ea8000c1e1900 */
[----:B------:R-:W3:Y:S04]  /*03e0*/  LDG.E R29, desc[UR8][R4.64+-0xc] ;  /* 0xfffff408041d7981 */ /* 0x000ee8000c1e1900 */
[----:B------:R-:W4:Y:S04]  /*03f0*/  LDG.E R21, desc[UR4][R4.64+-0x8] ;  /* 0xfffff80404157981 */ /* 0x000f28000c1e1900 */
[----:B------:R-:W5:Y:S01]  /*0400*/  LDG.E R28, desc[UR8][R4.64+0x4] ;  /* 0x00000408041c7981 */ /* 0x000f62000c1e1900 */
[----:B--2---:R-:W-:Y:S01]  /*0410*/  FFMA R18, R27, R25, R18 ;  /* 0x000000191b127223 */ /* 0x004fe20000000012 */
[----:B------:R-:W-:-:S04]  /*0420*/  IMAD.WIDE.U32 R24, R15, 0x8, R2 ;  /* 0x000000080f187825 */ /* 0x000fc800078e0002 */
[----:B------:R-:W-:-:S04]  /*0430*/  IMAD.WIDE.U32 R26, R15, 0xc, R2 ;  /* 0x0000000c0f1a7825 */ /* 0x000fc800078e0002 */
[----:B------:R-:W-:-:S04]  /*0440*/  IMAD.WIDE R24, R19, 0x4, R24 ;  /* 0x0000000413187825 */ /* 0x000fc800078e0218 */
[----:B------:R-:W-:Y:S02]  /*0450*/  IMAD.WIDE R26, R19, 0x4, R26 ;  /* 0x00000004131a7825 */ /* 0x000fe400078e021a */
[----:B------:R-:W4:Y:S02]  /*0460*/  LDG.E R24, desc[UR6][R24.64] ;  /* 0x0000000618187981 */ /* 0x000f24000c1e1900 */
[----:B---3--:R-:W-:Y:S02]  /*0470*/  FFMA R18, R29, R20, R18 ;  /* 0x000000141d127223 */ /* 0x008fe40000000012 */
[----:B------:R-:W2:Y:S04]  /*0480*/  LDG.E R26, desc[UR10][R26.64] ;  /* 0x0000000a1a1a7981 */ /* 0x000ea8000c1e1900 */
[----:B------:R-:W2:Y:S01]  /*0490*/  LDG.E R29, desc[UR8][R4.64+-0x4] ;  /* 0xfffffc08041d7981 */ /* 0x000ea2000c1e1900 */
[----:B----4-:R-:W-:Y:S01]  /*04a0*/  FFMA R18, R21, R24, R18 ;  /* 0x0000001815127223 */ /* 0x010fe20000000012 */
[----:B------:R-:W-:-:S04]  /*04b0*/  IMAD.WIDE R20, R19, 0x4, R8 ;  /* 0x0000000413147825 */ /* 0x000fc800078e0208 */
[----:B------:R-:W-:Y:S02]  /*04c0*/  IMAD.WIDE R24, R19, 0x4, R10 ;  /* 0x0000000413187825 */ /* 0x000fe400078e020a */
[----:B------:R-:W3:Y:S02]  /*04d0*/  LDG.E R20, desc[UR6][R20.64] ;  /* 0x0000000614147981 */ /* 0x000ee4000c1e1900 */
[----:B--2---:R-:W-:Y:S02]  /*04e0*/  FFMA R29, R29, R26, R18 ;  /* 0x0000001a1d1d7223 */ /* 0x004fe40000000012 */
[----:B------:R-:W3:Y:S04]  /*04f0*/  LDG.E R18, desc[UR4][R4.64] ;  /* 0x0000000404127981 */ /* 0x000ee8000c1e1900 */
[----:B------:R-:W5:Y:S01]  /*0500*/  LDG.E R25, desc[UR10][R24.64] ;  /* 0x0000000a18197981 */ /* 0x000f62000c1e1900 */
[----:B------:R-:W-:-:S06]  /*0510*/  IMAD.WIDE R26, R19, 0x4, R12 ;  /* 0x00000004131a7825 */ /* 0x000fcc00078e020c */
[----:B------:R-:W2:Y:S01]  /*0520*/  LDG.E R26, desc[UR6][R26.64] ;  /* 0x000000061a1a7981 */ /* 0x000ea2000c1e1900 */
[----:B---3--:R-:W-:Y:S01]  /*0530*/  FFMA R18, R18, R20, R29 ;  /* 0x0000001412127223 */ /* 0x008fe2000000001d */
[----:B------:R-:W-:-:S04]  /*0540*/  IMAD.WIDE R20, R19, 0x4, R6 ;  /* 0x0000000413147825 */ /* 0x000fc800078e0206 */
[----:B-----5:R-:W-:Y:S02]  /*0550*/  FFMA R29, R28, R25, R18 ;  /* 0x000000191c1d7223 */ /* 0x020fe40000000012 */
[----:B------:R-:W2:Y:S04]  /*0560*/  LDG.E R18, desc[UR4][R4.64+0x8] ;  /* 0x0000080404127981 */ /* 0x000ea8000c1e1900 */
[----:B------:R-:W3:Y:S04]  /*0570*/  LDG.E R20, desc[UR10][R20.64] ;  /* 0x0000000a14147981 */ /* 0x000ee8000c1e1900 */
[----:B------:R-:W3:Y:S01]  /*0580*/  LDG.E R25, desc[UR8][R4.64+0xc] ;  /* 0x00000c0804197981 */ /* 0x000ee2000c1e1900 */
[----:B------:R-:W-:-:S05]  /*0590*/  VIADD R14, R14, 0x8 ;  /* 0x000000080e0e7836 */ /* 0x000fca0000000000 */
[----:B------:R-:W-:Y:S02]  /*05a0*/  ISETP.NE.AND P0, PT, R14, RZ, PT ;  /* 0x000000ff0e00720c */ /* 0x000fe40003f05270 */
[----:B------:R-:W-:Y:S01]  /*05b0*/  IADD3 R24, P1, PT, R4, 0x20, RZ ;  /* 0x0000002004187810 */ /* 0x000fe20007f3e0ff */
[----:B------:R-:W-:Y:S02]  /*05c0*/  IMAD R19, R15, 0x8, R19 ;  /* 0x000000080f137824 */ /* 0x000fe400078e0213 */
[----:B--2---:R-:W-:Y:S01]  /*05d0*/  FFMA R18, R18, R26, R29 ;  /* 0x0000001a12127223 */ /* 0x004fe2000000001d */
[----:B------:R-:W-:-:S03]  /*05e0*/  IADD3.X R29, PT, PT, RZ, R5, RZ, P1, !PT ;  /* 0x00000005ff1d7210 */ /* 0x000fc60000ffe4ff */
[----:B---3--:R-:W-:-:S04]  /*05f0*/  FFMA R18, R25, R20, R18 ;  /* 0x0000001419127223 */ /* 0x008fc80000000012 */
[----:B------:R-:W-:Y:S05]  /*0600*/  @P0 BRA `(.L_x_3) ;  /* 0xfffffffc00340947 */ /* 0x000fea000383ffff */
[----:B------:R-:W-:Y:S05]  /*0610*/  BSYNC.RECONVERGENT B0 ;  /* 0x0000000000007941 */ /* 0x000fea0003800200 */
.L_x_2:
[----:B------:R-:W-:-:S04]  /*0620*/  LOP3.LUT R3, R15, 0x7, RZ, 0xc0, !PT ;  /* 0x000000070f037812 */ /* 0x000fc800078ec0ff */
[----:B------:R-:W-:-:S13]  /*0630*/  ISETP.NE.AND P0, PT, R3, RZ, PT ;  /* 0x000000ff0300720c */ /* 0x000fda0003f05270 */
[----:B------:R-:W-:Y:S05]  /*0640*/  @!P0 BRA `(.L_x_1) ;  /* 0x0000000400608947 */ /* 0x000fea0003800000 */
[----:B------:R-:W-:Y:S01]  /*0650*/  ISETP.GE.U32.AND P1, PT, R3, 0x4, PT ;  /* 0x000000040300780c */ /* 0x000fe20003f26070 */
[----:B------:R-:W-:Y:S01]  /*0660*/  IMAD R3, R17, R15, RZ ;  /* 0x0000000f11037224 */ /* 0x000fe200078e02ff */
[----:B------:R-:W-:-:S04]  /*0670*/  LOP3.LUT R2, R15, 0x3, RZ, 0xc0, !PT ;  /* 0x000000030f027812 */ /* 0x000fc800078ec0ff */
[----:B------:R-:W-:-:S07]  /*0680*/  ISETP.NE.AND P0, PT, R2, RZ, PT ;  /* 0x000000ff0200720c */ /* 0x000fce0003f05270 */
[----:B------:R-:W-:Y:S06]  /*0690*/  @!P1 BRA `(.L_x_4) ;  /* 0x0000000000a49947 */ /* 0x000fec0003800000 */
[----:B------:R-:W0:Y:S01]  /*06a0*/  LDC.64 R12, c[0x0][0x380] ;  /* 0x0000e000ff0c7b82 */ /* 0x000e220000000a00 */
[----:B------:R-:W1:Y:S01]  /*06b0*/  LDCU.64 UR4, c[0x0][0x380] ;  /* 0x00007000ff0477ac */ /* 0x000e620008000a00 */
[----:B------:R-:W-:Y:S01]  /*06c0*/  IADD3 R5, PT, PT, R3, R0, RZ ;  /* 0x0000000003057210 */ /* 0x000fe20007ffe0ff */
[----:B------:R-:W-:Y:S01]  /*06d0*/  IMAD R7, R0, R15, R16 ;  /* 0x0000000f00077224 */ /* 0x000fe200078e0210 */
[C---:B------:R-:W-:Y:S02]  /*06e0*/  R2UR UR6, R22.reuse ;  /* 0x00000000160672ca */ /* 0x040fe400000e0000 */
[C---:B------:R-:W-:Y:S02]  /*06f0*/  R2UR UR7, R23.reuse ;  /* 0x00000000170772ca */ /* 0x040fe400000e0000 */
[----:B------:R-:W2:Y:S01]  /*0700*/  LDC.64 R20, c[0x0][0x388] ;  /* 0x0000e200ff147b82 */ /* 0x000ea20000000a00 */
[----:B------:R-:W-:Y:S02]  /*0710*/  R2UR UR8, R22 ;  /* 0x00000000160872ca */ /* 0x000fe400000e0000 */
[----:B------:R-:W-:-:S02]  /*0720*/  R2UR UR9, R23 ;  /* 0x00000000170972ca */ /* 0x000fc400000e0000 */
[C---:B------:R-:W-:Y:S02]  /*0730*/  R2UR UR12, R22.reuse ;  /* 0x00000000160c72ca */ /* 0x040fe400000e0000 */
[C---:B------:R-:W-:Y:S02]  /*0740*/  R2UR UR13, R23.reuse ;  /* 0x00000000170d72ca */ /* 0x040fe400000e0000 */
[C---:B------:R-:W-:Y:S02]  /*0750*/  R2UR UR10, R22.reuse ;  /* 0x00000000160a72ca */ /* 0x040fe400000e0000 */
[C---:B------:R-:W-:Y:S02]  /*0760*/  R2UR UR11, R23.reuse ;  /* 0x00000000170b72ca */ /* 0x040fe400000e0000 */
[----:B------:R-:W-:Y:S02]  /*0770*/  R2UR UR16, R22 ;  /* 0x00000000161072ca */ /* 0x000fe400000e0000 */
[----:B------:R-:W-:Y:S01]  /*0780*/  R2UR UR17, R23 ;  /* 0x00000000171172ca */ /* 0x000fe200000e0000 */
[----:B0-----:R-:W-:Y:S01]  /*0790*/  IMAD.WIDE.U32 R12, R5, 0x4, R12 ;  /* 0x00000004050c7825 */ /* 0x001fe200078e000c */
[----:B------:R-:W-:-:S02]  /*07a0*/  IADD3 R5, P1, PT, R3, R0, RZ ;  /* 0x0000000003057210 */ /* 0x000fc40007f3e0ff */
[C---:B------:R-:W-:Y:S02]  /*07b0*/  R2UR UR14, R22.reuse ;  /* 0x00000000160e72ca */ /* 0x040fe400000e0000 */
[----:B------:R-:W-:Y:S01]  /*07c0*/  R2UR UR15, R23 ;  /* 0x00000000170f72ca */ /* 0x000fe200000e0000 */
[----:B------:R-:W-:Y:S01]  /*07d0*/  IMAD.X R6, RZ, RZ, RZ, P1 ;  /* 0x000000ffff067224 */ /* 0x000fe200008e06ff */
[----:B-1----:R-:W-:Y:S01]  /*07e0*/  LEA R4, P1, R5, UR4, 0x2 ;  /* 0x0000000405047c11 */ /* 0x002fe2000f8210ff */
[----:B--2---:R-:W-:Y:S01]  /*07f0*/  IMAD.WIDE R20, R7, 0x4, R20 ;  /* 0x0000000407147825 */ /* 0x004fe200078e0214 */
[----:B------:R-:W-:Y:S01]  /*0800*/  R2UR UR4, R22 ;  /* 0x00000000160472ca */ /* 0x000fe200000e0000 */
[----:B------:R-:W2:Y:S01]  /*0810*/  LDG.E R13, desc[UR6][R12.64] ;  /* 0x000000060c0d7981 */ /* 0x000ea2000c1e1900 */
[----:B------:R-:W-:Y:S01]  /*0820*/  LEA.HI.X R5, R5, UR5, R6, 0x2, P1 ;  /* 0x0000000505057c11 */ /* 0x000fe200088f1406 */
[----:B------:R-:W-:Y:S01]  /*0830*/  IMAD.WIDE.U32 R10, R15, 0x4, R20 ;  /* 0x000000040f0a7825 */ /* 0x000fe200078e0014 */
[----:B------:R-:W-:Y:S01]  /*0840*/  R2UR UR5, R23 ;  /* 0x00000000170572ca */ /* 0x000fe200000e0000 */
[----:B------:R-:W2:Y:S02]  /*0850*/  LDG.E R20, desc[UR8][R20.64] ;  /* 0x0000000814147981 */ /* 0x000ea4000c1e1900 */
[----:B------:R-:W-:-:S02]  /*0860*/  IMAD.WIDE.U32 R6, R15, 0x4, R10 ;  /* 0x000000040f067825 */ /* 0x000fc400078e000a */
[----:B------:R-:W3:Y:S04]  /*0870*/  LDG.E R14, desc[UR10][R4.64+0x4] ;  /* 0x0000040a040e7981 */ /* 0x000ee8000c1e1900 */
[----:B------:R-:W3:Y:S01]  /*0880*/  LDG.E R10, desc[UR12][R10.64] ;  /* 0x0000000c0a0a7981 */ /* 0x000ee2000c1e1900 */
[----:B------:R-:W-:-:S03]  /*0890*/  IMAD.WIDE.U32 R8, R15, 0x4, R6 ;  /* 0x000000040f087825 */ /* 0x000fc600078e0006 */
[----:B------:R-:W4:Y:S04]  /*08a0*/  LDG.E R19, desc[UR16][R6.64] ;  /* 0x0000001006137981 */ /* 0x000f28000c1e1900 */
[----:B------:R-:W4:Y:S04]  /*08b0*/  LDG.E R24, desc[UR14][R4.64+0x8] ;  /* 0x0000080e04187981 */ /* 0x000f28000c1e1900 */
[----:B------:R-:W5:Y:S04]  /*08c0*/  LDG.E R26, desc[UR4][R4.64+0xc] ;  /* 0x00000c04041a7981 */ /* 0x000f68000c1e1900 */
[----:B------:R-:W5:Y:S01]  /*08d0*/  LDG.E R8, desc[UR6][R8.64] ;  /* 0x0000000608087981 */ /* 0x000f62000c1e1900 */
[----:B------:R-:W-:Y:S01]  /*08e0*/  IADD3 R0, PT, PT, R0, 0x4, RZ ;  /* 0x0000000400007810 */ /* 0x000fe20007ffe0ff */
[----:B--2---:R-:W-:-:S04]  /*08f0*/  FFMA R13, R13, R20, R18 ;  /* 0x000000140d0d7223 */ /* 0x004fc80000000012 */
[----:B---3--:R-:W-:-:S04]  /*0900*/  FFMA R13, R14, R10, R13 ;  /* 0x0000000a0e0d7223 */ /* 0x008fc8000000000d */
[----:B----4-:R-:W-:-:S04]  /*0910*/  FFMA R13, R24, R19, R13 ;  /* 0x00000013180d7223 */ /* 0x010fc8000000000d */
[----:B-----5:R-:W-:-:S07]  /*0920*/  FFMA R18, R26, R8, R13 ;  /* 0x000000081a127223 */ /* 0x020fce000000000d */
.L_x_4:
[----:B------:R-:W-:Y:S05]  /*0930*/  @!P0 BRA `(.L_x_1) ;  /* 0x0000000000a48947 */ /* 0x000fea0003800000 */
[----:B------:R-:W-:Y:S01]  /*0940*/  ISETP.NE.AND P1, PT, R2, 0x1, PT ;  /* 0x000000010200780c */ /* 0x000fe20003f25270 */
[----:B------:R-:W0:Y:S01]  /*0950*/  LDC.64 R12, c[0x0][0x380] ;  /* 0x0000e000ff0c7b82 */ /* 0x000e220000000a00 */
[----:B------:R-:W-:-:S04]  /*0960*/  LOP3.LUT R14, R15, 0x1, RZ, 0xc0, !PT ;  /* 0x000000010f0e7812 */ /* 0x000fc800078ec0ff */
[----:B------:R-:W-:-:S03]  /*0970*/  ISETP.NE.U32.AND P0, PT, R14, 0x1, PT ;  /* 0x000000010e00780c */ /* 0x000fc60003f05070 */
[----:B------:R-:W1:Y:S04]  /*0980*/  LDC.64 R10, c[0x0][0x388] ;  /* 0x0000e200ff0a7b82 */ /* 0x000e680000000a00 */
[----:B------:R-:W-:Y:S01]  /*0990*/  @P1 IMAD.IADD R19, R3, 0x1, R0 ;  /* 0x0000000103131824 */ /* 0x000fe200078e0200 */
[C---:B------:R-:W-:Y:S02]  /*09a0*/  @P1 R2UR UR4, R22.reuse ;  /* 0x00000000160412ca */ /* 0x040fe400000e0000 */
[C---:B------:R-:W-:Y:S01]  /*09b0*/  @P1 R2UR UR5, R23.reuse ;  /* 0x00000000170512ca */ /* 0x040fe200000e0000 */
[----:B------:R-:W2:Y:S01]  /*09c0*/  @P1 LDC.64 R8, c[0x0][0x380] ;  /* 0x0000e000ff081b82 */ /* 0x000ea20000000a00 */
[----:B------:R-:W-:Y:S02]  /*09d0*/  @P1 R2UR UR6, R22 ;  /* 0x00000000160612ca */ /* 0x000fe400000e0000 */
[----:B------:R-:W-:-:S02]  /*09e0*/  @P1 R2UR UR7, R23 ;  /* 0x00000000170712ca */ /* 0x000fc400000e0000 */
[----:B------:R-:W-:Y:S02]  /*09f0*/  @P1 IADD3 R2, P2, PT, R3, R0, RZ ;  /* 0x0000000003021210 */ /* 0x000fe40007f5e0ff */
[----:B------:R-:W-:Y:S01]  /*0a00*/  @P1 R2UR UR8, R22 ;  /* 0x00000000160812ca */ /* 0x000fe200000e0000 */
[----:B------:R-:W3:Y:S01]  /*0a10*/  LDC.64 R4, c[0x0][0x380] ;  /* 0x0000e000ff047b82 */ /* 0x000ee20000000a00 */
[----:B0-----:R-:W-:Y:S01]  /*0a20*/  @P1 IMAD.WIDE.U32 R12, R19, 0x4, R12 ;  /* 0x00000004130c1825 */ /* 0x001fe200078e000c */
[----:B------:R-:W-:Y:S02]  /*0a30*/  @P1 R2UR UR9, R23 ;  /* 0x00000000170912ca */ /* 0x000fe400000e0000 */
[----:B------:R-:W-:Y:S01]  /*0a40*/  @P1 IADD3.X R14, PT, PT, RZ, RZ, RZ, P2, !PT ;  /* 0x000000ffff0e1210 */ /* 0x000fe200017fe4ff */
[----:B------:R-:W-:-:S03]  /*0a50*/  @P1 IMAD R19, R0, R15, R16 ;  /* 0x0000000f00131224 */ /* 0x000fc600078e0210 */
[----:B------:R-:W0:Y:S01]  /*0a60*/  LDC.64 R6, c[0x0][0x388] ;  /* 0x0000e200ff067b82 */ /* 0x000e220000000a00 */
[----:B------:R-:W-:Y:S01]  /*0a70*/  @P1 VIADD R0, R0, 0x2 ;  /* 0x0000000200001836 */ /* 0x000fe20000000000 */
[C---:B------:R-:W-:Y:S01]  /*0a80*/  @!P0 R2UR UR10, R22.reuse ;  /* 0x00000000160a82ca */ /* 0x040fe200000e0000 */
[----:B-1----:R-:W-:Y:S01]  /*0a90*/  @P1 IMAD.WIDE R10, R19, 0x4, R10 ;  /* 0x00000004130a1825 */ /* 0x002fe200078e020a */
[C---:B------:R-:W-:Y:S01]  /*0aa0*/  @!P0 R2UR UR11, R23.reuse ;  /* 0x00000000170b82ca */ /* 0x040fe200000e0000 */
[----:B------:R-:W4:Y:S01]  /*0ab0*/  @P1 LDG.E R13, desc[UR4][R12.64] ;  /* 0x000000040c0d1981 */ /* 0x000f22000c1e1900 */
[----:B------:R-:W-:Y:S02]  /*0ac0*/  @!P0 R2UR UR12, R22 ;  /* 0x00000000160c82ca */ /* 0x000fe400000e0000 */
[----:B--2---:R-:W-:Y:S02]  /*0ad0*/  @P1 LEA R8, P2, R2, R8, 0x2 ;  /* 0x0000000802081211 */ /* 0x004fe400078410ff */
[----:B------:R-:W-:Y:S01]  /*0ae0*/  @!P0 R2UR UR13, R23 ;  /* 0x00000000170d82ca */ /* 0x000fe200000e0000 */
[----:B------:R-:W-:Y:S01]  /*0af0*/  @!P0 IMAD R21, R0, R15, R16 ;  /* 0x0000000f00158224 */ /* 0x000fe200078e0210 */
[----:B------:R-:W-:-:S02]  /*0b00*/  @P1 LEA.HI.X R9, R2, R9, R14, 0x2, P2 ;  /* 0x0000000902091211 */ /* 0x000fc400010f140e */
[----:B------:R-:W-:Y:S01]  /*0b10*/  @!P0 IADD3 R19, PT, PT, R3, R0, RZ ;  /* 0x0000000003138210 */ /* 0x000fe20007ffe0ff */
[----:B------:R-:W-:Y:S01]  /*0b20*/  @P1 IMAD.WIDE.U32 R2, R15, 0x4, R10 ;  /* 0x000000040f021825 */ /* 0x000fe200078e000a */
[----:B------:R-:W4:Y:S03]  /*0b30*/  @P1 LDG.E R0, desc[UR6][R10.64] ;  /* 0x000000060a001981 */ /* 0x000f26000c1e1900 */
[----:B---3--:R-:W-:Y:S01]  /*0b40*/  @!P0 IMAD.WIDE.U32 R4, R19, 0x4, R4 ;  /* 0x0000000413048825 */ /* 0x008fe200078e0004 */
[----:B------:R-:W2:Y:S03]  /*0b50*/  @P1 LDG.E R9, desc[UR8][R8.64+0x4] ;  /* 0x0000040808091981 */ /* 0x000ea6000c1e1900 */
[----:B0-----:R-:W-:Y:S01]  /*0b60*/  @!P0 IMAD.WIDE R6, R21, 0x4, R6 ;  /* 0x0000000415068825 */ /* 0x001fe200078e0206 */
[----:B------:R-:W2:Y:S04]  /*0b70*/  @P1 LDG.E R2, desc[UR4][R2.64] ;  /* 0x0000000402021981 */ /* 0x000ea8000c1e1900 */
[----:B------:R-:W3:Y:S04]  /*0b80*/  @!P0 LDG.E R5, desc[UR10][R4.64] ;  /* 0x0000000a04058981 */ /* 0x000ee8000c1e1900 */
[----:B------:R-:W3:Y:S01]  /*0b90*/  @!P0 LDG.E R6, desc[UR12][R6.64] ;  /* 0x0000000c06068981 */ /* 0x000ee2000c1e1900 */
[----:B----4-:R-:W-:-:S04]  /*0ba0*/  @P1 FFMA R0, R13, R0, R18 ;  /* 0x000000000d001223 */ /* 0x010fc80000000012 */
[----:B--2---:R-:W-:-:S04]  /*0bb0*/  @P1 FFMA R18, R9, R2, R0 ;  /* 0x0000000209121223 */ /* 0x004fc80000000000 */
[----:B---3--:R-:W-:-:S07]  /*0bc0*/  @!P0 FFMA R18, R5, R6, R18 ;  /* 0x0000000605128223 */ /* 0x008fce0000000012 */
.L_x_1:
[----:B------:R-:W0:Y:S01]  /*0bd0*/  LDC.64 R2, c[0x0][0x390] ;  /* 0x0000e400ff027b82 */ /* 0x000e220000000a00 */
[----:B------:R-:W-:Y:S01]  /*0be0*/  R2UR UR4, R22 ;  /* 0x00000000160472ca */ /* 0x000fe200000e0000 */
[----:B------:R-:W-:Y:S01]  /*0bf0*/  IMAD R15, R17, R15, R16 ;  /* 0x0000000f110f7224 */ /* 0x000fe200078e0210 */
[----:B------:R-:W-:-:S03]  /*0c00*/  R2UR UR5, R23 ;  /* 0x00000000170572ca */ /* 0x000fc600000e0000 */
[----:B0-----:R-:W-:-:S10]  /*0c10*/  IMAD.WIDE R2, R15, 0x4, R2 ;  /* 0x000000040f027825 */ /* 0x001fd400078e0202 */
[----:B------:R-:W-:Y:S01]  /*0c20*/  STG.E desc[UR4][R2.64], R18 ;  /* 0x0000001202007986 */ /* 0x000fe2000c101904 */
[----:B------:R-:W-:Y:S05]  /*0c30*/  EXIT ;  /* 0x000000000000794d */ /* 0x000fea0003800000 */
.L_x_5:
[----:B------:R-:W-:-:S00]  /*0c40*/  BRA `(.L_x_5) ;  /* 0xfffffffc00fc7947 */ /* 0x000fc0000383ffff */
[----:B------:R-:W-:-:S00]  /*0c50*/  NOP ;  /* 0x0000000000007918 */ /* 0x000fc00000000000 */
        /* <DEDUP_REMOVED lines=10> */
.L_x_6:


//--------------------- .nv.global.init           --------------------------
	.section	.nv.global.init,"aw",@progbits
.nv.global.init:
	.type		$str,@object
	.size		$str,(.L_0 - $str)
$str:
        /*0000*/ 	.byte	0x72, 0x6f, 0x77, 0x3a, 0x20, 0x25, 0x64, 0x20, 0x63, 0x6f, 0x6c, 0x3a, 0x20, 0x25, 0x64, 0x0a
        /*0010*/ 	.byte	0x00
.L_0:


//--------------------- .nv.shared.reserved.0     --------------------------
	.section	.nv.shared.reserved.0,"aw",@nobits
	.weak		__nv_reservedSMEM_offset_0_alias
	.size		__nv_reservedSMEM_offset_0_alias, 0, 64
	.other		__nv_reservedSMEM_offset_0_alias,@"STO_CUDA_RESERVED_SHARED STV_DEFAULT"
__nv_reservedSMEM_offset_0_alias:
	.zero		0
	.zero		64


//--------------------- .nv.constant0._Z5gpuMMPfS_S_i --------------------------
	.section	.nv.constant0._Z5gpuMMPfS_S_i,"a",@progbits
	.sectionflags	@""
	.align	4
.nv.constant0._Z5gpuMMPfS_S_i:
	.zero		924


//--------------------- SYMBOLS --------------------------

	.type		.nv.reservedSmem.offset0,@object
	.size		.nv.reservedSmem.offset0,0x4
	.type		vprintf,@function
